//
// Generated by NVIDIA NVVM Compiler
//
// Compiler Build ID: CL-36424714
// Cuda compilation tools, release 13.0, V13.0.88
// Based on NVVM 20.0.0
//

.version 9.0
.target sm_100
.address_size 64

	// .globl	_Z42mma_m16n8k8_row_col_f16_f16_f16_f16_kernelPtS_S_S_

.visible .entry _Z42mma_m16n8k8_row_col_f16_f16_f16_f16_kernelPtS_S_S_(
	.param .u64 .ptr .align 1 _Z42mma_m16n8k8_row_col_f16_f16_f16_f16_kernelPtS_S_S__param_0,
	.param .u64 .ptr .align 1 _Z42mma_m16n8k8_row_col_f16_f16_f16_f16_kernelPtS_S_S__param_1,
	.param .u64 .ptr .align 1 _Z42mma_m16n8k8_row_col_f16_f16_f16_f16_kernelPtS_S_S__param_2,
	.param .u64 .ptr .align 1 _Z42mma_m16n8k8_row_col_f16_f16_f16_f16_kernelPtS_S_S__param_3
)
{
	.reg .b32 	%r<11>;
	.reg .b64 	%rd<14>;

	ld.param.u64 	%rd1, [_Z42mma_m16n8k8_row_col_f16_f16_f16_f16_kernelPtS_S_S__param_0];
	ld.param.u64 	%rd2, [_Z42mma_m16n8k8_row_col_f16_f16_f16_f16_kernelPtS_S_S__param_1];
	ld.param.u64 	%rd3, [_Z42mma_m16n8k8_row_col_f16_f16_f16_f16_kernelPtS_S_S__param_2];
	ld.param.u64 	%rd4, [_Z42mma_m16n8k8_row_col_f16_f16_f16_f16_kernelPtS_S_S__param_3];
	cvta.to.global.u64 	%rd5, %rd4;
	mov.u32 	%r8, %tid.x;
	shl.b32 	%r9, %r8, 1;
	cvta.to.global.u64 	%rd6, %rd3;
	cvta.to.global.u64 	%rd7, %rd2;
	and.b32  	%r10, %r9, 62;
	mul.wide.u32 	%rd8, %r10, 2;
	add.s64 	%rd9, %rd7, %rd8;
	ld.global.u32 	%r3, [%rd9];
	ld.global.u32 	%r4, [%rd9+128];
	add.s64 	%rd10, %rd6, %rd8;
	ld.global.u32 	%r5, [%rd10];
	add.s64 	%rd11, %rd5, %rd8;
	ld.global.u32 	%r6, [%rd11];
	ld.global.u32 	%r7, [%rd11+128];
	// begin inline asm
	mma.sync.aligned.m16n8k8.row.col.f16.f16.f16.f16{%r1,  %r2},{%r3,  %r4},{%r5},{%r6,  %r7};
	// end inline asm
	cvta.to.global.u64 	%rd12, %rd1;
	add.s64 	%rd13, %rd12, %rd8;
	st.global.u32 	[%rd13], %r1;
	st.global.u32 	[%rd13+128], %r2;
	ret;

}
	// .globl	_Z42mma_m16n8k8_row_col_f32_f16_f16_f32_kernelPfPtS0_S_
.visible .entry _Z42mma_m16n8k8_row_col_f32_f16_f16_f32_kernelPfPtS0_S_(
	.param .u64 .ptr .align 1 _Z42mma_m16n8k8_row_col_f32_f16_f16_f32_kernelPfPtS0_S__param_0,
	.param .u64 .ptr .align 1 _Z42mma_m16n8k8_row_col_f32_f16_f16_f32_kernelPfPtS0_S__param_1,
	.param .u64 .ptr .align 1 _Z42mma_m16n8k8_row_col_f32_f16_f16_f32_kernelPfPtS0_S__param_2,
	.param .u64 .ptr .align 1 _Z42mma_m16n8k8_row_col_f32_f16_f16_f32_kernelPfPtS0_S__param_3
)
{
	.reg .b32 	%r<7>;
	.reg .b32 	%f<9>;
	.reg .b64 	%rd<15>;

	ld.param.u64 	%rd1, [_Z42mma_m16n8k8_row_col_f32_f16_f16_f32_kernelPfPtS0_S__param_0];
	ld.param.u64 	%rd2, [_Z42mma_m16n8k8_row_col_f32_f16_f16_f32_kernelPfPtS0_S__param_1];
	ld.param.u64 	%rd3, [_Z42mma_m16n8k8_row_col_f32_f16_f16_f32_kernelPfPtS0_S__param_2];
	ld.param.u64 	%rd4, [_Z42mma_m16n8k8_row_col_f32_f16_f16_f32_kernelPfPtS0_S__param_3];
	cvta.to.global.u64 	%rd5, %rd4;
	mov.u32 	%r4, %tid.x;
	shl.b32 	%r5, %r4, 1;
	cvta.to.global.u64 	%rd6, %rd3;
	cvta.to.global.u64 	%rd7, %rd2;
	and.b32  	%r6, %r5, 62;
	mul.wide.u32 	%rd8, %r6, 2;
	add.s64 	%rd9, %rd7, %rd8;
	ld.global.u32 	%r1, [%rd9];
	ld.global.u32 	%r2, [%rd9+128];
	add.s64 	%rd10, %rd6, %rd8;
	ld.global.u32 	%r3, [%rd10];
	mul.wide.u32 	%rd11, %r6, 4;
	add.s64 	%rd12, %rd5, %rd11;
	ld.global.f32 	%f5, [%rd12];
	ld.global.f32 	%f6, [%rd12+4];
	ld.global.f32 	%f7, [%rd12+256];
	ld.global.f32 	%f8, [%rd12+260];
	// begin inline asm
	mma.sync.aligned.m16n8k8.row.col.f32.f16.f16.f32{%f1,  %f2,  %f3,  %f4},{%r1,  %r2},{%r3},{%f5,  %f6,  %f7,  %f8};
	// end inline asm
	cvta.to.global.u64 	%rd13, %rd1;
	add.s64 	%rd14, %rd13, %rd11;
	st.global.f32 	[%rd14], %f1;
	st.global.f32 	[%rd14+4], %f2;
	st.global.f32 	[%rd14+256], %f3;
	st.global.f32 	[%rd14+260], %f4;
	ret;

}


// ===== COMPILED SASS (sm_100) =====

	.target	sm_100

	.elftype	@"ET_EXEC"


//--------------------- .note.nv.tkinfo           --------------------------
	.section	.note.nv.tkinfo,"",@"SHT_NOTE"
	.sectionflags	@"SHF_NOTE_NV_TKINFO"
	.tkinfo
        /*0018*/ 	.word	0x00000002
        /*0030*/ 	.string	""
        /*0030*/ 	.string	"ptxas"
        /*0030*/ 	.string	"Cuda compilation tools, release 13.0, V13.0.88"
        /*0030*/ 	.string	"Build cuda_13.0.r13.0/compiler.36424714_0"
        /*0030*/ 	.string	"-arch sm_100 -m 64 "



//--------------------- .note.nv.cuinfo           --------------------------
	.section	.note.nv.cuinfo,"",@"SHT_NOTE"
	.sectionflags	@"SHF_NOTE_NV_CUINFO"
        /*0018*/ 	.short	0x0002
        /*001a*/ 	.short	0x0064
        /*001c*/ 	.short	0x0082
	.zero		2


//--------------------- .nv.info                  --------------------------
	.section	.nv.info,"",@"SHT_CUDA_INFO"
	.align	4


	//----- nvinfo : EIATTR_REGCOUNT
	.align		4
        /*0000*/ 	.byte	0x04, 0x2f
        /*0002*/ 	.short	(.L_1 - .L_0)
	.align		4
.L_0:
        /*0004*/ 	.word	index@(_Z42mma_m16n8k8_row_col_f16_f16_f16_f16_kernelPtS_S_S_)
        /*0008*/ 	.word	0x00000012


	//----- nvinfo : EIATTR_FRAME_SIZE
	.align		4
.L_1:
        /*000c*/ 	.byte	0x04, 0x11
        /*000e*/ 	.short	(.L_3 - .L_2)
	.align		4
.L_2:
        /*0010*/ 	.word	index@(_Z42mma_m16n8k8_row_col_f16_f16_f16_f16_kernelPtS_S_S_)
        /*0014*/ 	.word	0x00000000


	//----- nvinfo : EIATTR_REGCOUNT
	.align		4
.L_3:
        /*0018*/ 	.byte	0x04, 0x2f
        /*001a*/ 	.short	(.L_5 - .L_4)
	.align		4
.L_4:
        /*001c*/ 	.word	index@(_Z42mma_m16n8k8_row_col_f32_f16_f16_f32_kernelPfPtS0_S_)
        /*0020*/ 	.word	0x00000016


	//----- nvinfo : EIATTR_FRAME_SIZE
	.align		4
.L_5:
        /*0024*/ 	.byte	0x04, 0x11
        /*0026*/ 	.short	(.L_7 - .L_6)
	.align		4
.L_6:
        /*0028*/ 	.word	index@(_Z42mma_m16n8k8_row_col_f32_f16_f16_f32_kernelPfPtS0_S_)
        /*002c*/ 	.word	0x00000000


	//----- nvinfo : EIATTR_MIN_STACK_SIZE
	.align		4
.L_7:
        /*0030*/ 	.byte	0x04, 0x12
        /*0032*/ 	.short	(.L_9 - .L_8)
	.align		4
.L_8:
        /*0034*/ 	.word	index@(_Z42mma_m16n8k8_row_col_f32_f16_f16_f32_kernelPfPtS0_S_)
        /*0038*/ 	.word	0x00000000


	//----- nvinfo : EIATTR_MIN_STACK_SIZE
	.align		4
.L_9:
        /*003c*/ 	.byte	0x04, 0x12
        /*003e*/ 	.short	(.L_11 - .L_10)
	.align		4
.L_10:
        /*0040*/ 	.word	index@(_Z42mma_m16n8k8_row_col_f16_f16_f16_f16_kernelPtS_S_S_)
        /*0044*/ 	.word	0x00000000
.L_11:


//--------------------- .nv.compat                --------------------------
	.section	.nv.compat,"",@"SHT_CUDA_COMPAT_INFO"
	.align	4
        /*0000*/ 	.byte	0x02, 0x09, 0x00, 0x00, 0x02, 0x02, 0x01, 0x00, 0x02, 0x05, 0x05, 0x00, 0x03, 0x07, 0x01, 0x01
        /*0010*/ 	.byte	0x02, 0x03, 0x00, 0x00, 0x02, 0x06, 0x01, 0x00, 0x04, 0x0b, 0x08, 0x00, 0x09, 0x00, 0x00, 0x00
        /*0020*/ 	.byte	0x00, 0x00, 0x00, 0x00


//--------------------- .nv.info._Z42mma_m16n8k8_row_col_f32_f16_f16_f32_kernelPfPtS0_S_ --------------------------
	.section	.nv.info._Z42mma_m16n8k8_row_col_f32_f16_f16_f32_kernelPfPtS0_S_,"",@"SHT_CUDA_INFO"
	.sectionflags	@""
	.align	4


	//----- nvinfo : EIATTR_CUDA_API_VERSION
	.align		4
        /*0000*/ 	.byte	0x04, 0x37
        /*0002*/ 	.short	(.L_13 - .L_12)
.L_12:
        /*0004*/ 	.word	0x00000082


	//----- nvinfo : EIATTR_KPARAM_INFO
	.align		4
.L_13:
        /*0008*/ 	.byte	0x04, 0x17
        /*000a*/ 	.short	(.L_15 - .L_14)
.L_14:
        /*000c*/ 	.word	0x00000000
        /*0010*/ 	.short	0x0003
        /*0012*/ 	.short	0x0018
        /*0014*/ 	.byte	0x00, 0xf5, 0x21, 0x00


	//----- nvinfo : EIATTR_KPARAM_INFO
	.align		4
.L_15:
        /*0018*/ 	.byte	0x04, 0x17
        /*001a*/ 	.short	(.L_17 - .L_16)
.L_16:
        /*001c*/ 	.word	0x00000000
        /*0020*/ 	.short	0x0002
        /*0022*/ 	.short	0x0010
        /*0024*/ 	.byte	0x00, 0xf5, 0x21, 0x00


	//----- nvinfo : EIATTR_KPARAM_INFO
	.align		4
.L_17:
        /*0028*/ 	.byte	0x04, 0x17
        /*002a*/ 	.short	(.L_19 - .L_18)
.L_18:
        /*002c*/ 	.word	0x00000000
        /*0030*/ 	.short	0x0001
        /*0032*/ 	.short	0x0008
        /*0034*/ 	.byte	0x00, 0xf5, 0x21, 0x00


	//----- nvinfo : EIATTR_KPARAM_INFO
	.align		4
.L_19:
        /*0038*/ 	.byte	0x04, 0x17
        /*003a*/ 	.short	(.L_21 - .L_20)
.L_20:
        /*003c*/ 	.word	0x00000000
        /*0040*/ 	.short	0x0000
        /*0042*/ 	.short	0x0000
        /*0044*/ 	.byte	0x00, 0xf5, 0x21, 0x00


	//----- nvinfo : EIATTR_SPARSE_MMA_MASK
	.align		4
.L_21:
        /*0048*/ 	.byte	0x03, 0x50
        /*004a*/ 	.short	0x0000


	//----- nvinfo : EIATTR_MAXREG_COUNT
	.align		4
        /*004c*/ 	.byte	0x03, 0x1b
        /*004e*/ 	.short	0x00ff


	//----- nvinfo : EIATTR_MERCURY_ISA_VERSION
	.align		4
        /*0050*/ 	.byte	0x03, 0x5f
        /*0052*/ 	.short	0x0101


	//----- nvinfo : EIATTR_VRC_CTA_INIT_COUNT
	.align		4
        /*0054*/ 	.byte	0x02, 0x4a
	.zero		1
	.zero		1


	//----- nvinfo : EIATTR_EXIT_INSTR_OFFSETS
	.align		4
        /*0058*/ 	.byte	0x04, 0x1c
        /*005a*/ 	.short	(.L_23 - .L_22)


	//   ....[0]....
.L_22:
        /*005c*/ 	.word	0x000001a0


	//----- nvinfo : EIATTR_CBANK_PARAM_SIZE
	.align		4
.L_23:
        /*0060*/ 	.byte	0x03, 0x19
        /*0062*/ 	.short	0x0020


	//----- nvinfo : EIATTR_PARAM_CBANK
	.align		4
        /*0064*/ 	.byte	0x04, 0x0a
        /*0066*/ 	.short	(.L_25 - .L_24)
	.align		4
.L_24:
        /*0068*/ 	.word	index@(.nv.constant0._Z42mma_m16n8k8_row_col_f32_f16_f16_f32_kernelPfPtS0_S_)
        /*006c*/ 	.short	0x0380
        /*006e*/ 	.short	0x0020


	//----- nvinfo : EIATTR_SW_WAR
	.align		4
.L_25:
        /*0070*/ 	.byte	0x04, 0x36
        /*0072*/ 	.short	(.L_27 - .L_26)
.L_26:
        /*0074*/ 	.word	0x00000008
.L_27:


//--------------------- .nv.info._Z42mma_m16n8k8_row_col_f16_f16_f16_f16_kernelPtS_S_S_ --------------------------
	.section	.nv.info._Z42mma_m16n8k8_row_col_f16_f16_f16_f16_kernelPtS_S_S_,"",@"SHT_CUDA_INFO"
	.sectionflags	@""
	.align	4


	//----- nvinfo : EIATTR_CUDA_API_VERSION
	.align		4
        /*0000*/ 	.byte	0x04, 0x37
        /*0002*/ 	.short	(.L_29 - .L_28)
.L_28:
        /*0004*/ 	.word	0x00000082


	//----- nvinfo : EIATTR_KPARAM_INFO
	.align		4
.L_29:
        /*0008*/ 	.byte	0x04, 0x17
        /*000a*/ 	.short	(.L_31 - .L_30)
.L_30:
        /*000c*/ 	.word	0x00000000
        /*0010*/ 	.short	0x0003
        /*0012*/ 	.short	0x0018
        /*0014*/ 	.byte	0x00, 0xf5, 0x21, 0x00


	//----- nvinfo : EIATTR_KPARAM_INFO
	.align		4
.L_31:
        /*0018*/ 	.byte	0x04, 0x17
        /*001a*/ 	.short	(.L_33 - .L_32)
.L_32:
        /*001c*/ 	.word	0x00000000
        /*0020*/ 	.short	0x0002
        /*0022*/ 	.short	0x0010
        /*0024*/ 	.byte	0x00, 0xf5, 0x21, 0x00


	//----- nvinfo : EIATTR_KPARAM_INFO
	.align		4
.L_33:
        /*0028*/ 	.byte	0x04, 0x17
        /*002a*/ 	.short	(.L_35 - .L_34)
.L_34:
        /*002c*/ 	.word	0x00000000
        /*0030*/ 	.short	0x0001
        /*0032*/ 	.short	0x0008
        /*0034*/ 	.byte	0x00, 0xf5, 0x21, 0x00


	//----- nvinfo : EIATTR_KPARAM_INFO
	.align		4
.L_35:
        /*0038*/ 	.byte	0x04, 0x17
        /*003a*/ 	.short	(.L_37 - .L_36)
.L_36:
        /*003c*/ 	.word	0x00000000
        /*0040*/ 	.short	0x0000
        /*0042*/ 	.short	0x0000
        /*0044*/ 	.byte	0x00, 0xf5, 0x21, 0x00


	//----- nvinfo : EIATTR_SPARSE_MMA_MASK
	.align		4
.L_37:
        /*0048*/ 	.byte	0x03, 0x50
        /*004a*/ 	.short	0x0000


	//----- nvinfo : EIATTR_MAXREG_COUNT
	.align		4
        /*004c*/ 	.byte	0x03, 0x1b
        /*004e*/ 	.short	0x00ff


	//----- nvinfo : EIATTR_MERCURY_ISA_VERSION
	.align		4
        /*0050*/ 	.byte	0x03, 0x5f
        /*0052*/ 	.short	0x0101


	//----- nvinfo : EIATTR_VRC_CTA_INIT_COUNT
	.align		4
        /*0054*/ 	.byte	0x02, 0x4a
	.zero		1
	.zero		1


	//----- nvinfo : EIATTR_EXIT_INSTR_OFFSETS
	.align		4
        /*0058*/ 	.byte	0x04, 0x1c
        /*005a*/ 	.short	(.L_39 - .L_38)


	//   ....[0]....
.L_38:
        /*005c*/ 	.word	0x00000160


	//----- nvinfo : EIATTR_CBANK_PARAM_SIZE
	.align		4
.L_39:
        /*0060*/ 	.byte	0x03, 0x19
        /*0062*/ 	.short	0x0020


	//----- nvinfo : EIATTR_PARAM_CBANK
	.align		4
        /*0064*/ 	.byte	0x04, 0x0a
        /*0066*/ 	.short	(.L_41 - .L_40)
	.align		4
.L_40:
        /*0068*/ 	.word	index@(.nv.constant0._Z42mma_m16n8k8_row_col_f16_f16_f16_f16_kernelPtS_S_S_)
        /*006c*/ 	.short	0x0380
        /*006e*/ 	.short	0x0020


	//----- nvinfo : EIATTR_SW_WAR
	.align		4
.L_41:
        /*0070*/ 	.byte	0x04, 0x36
        /*0072*/ 	.short	(.L_43 - .L_42)
.L_42:
        /*0074*/ 	.word	0x00000008
.L_43:


//--------------------- .nv.callgraph             --------------------------
	.section	.nv.callgraph,"",@"SHT_CUDA_CALLGRAPH"
	.align	4
	.sectionentsize	8
	.align		4
        /*0000*/ 	.word	0x00000000
	.align		4
        /*0004*/ 	.word	0xffffffff
	.align		4
        /*0008*/ 	.word	0x00000000
	.align		4
        /*000c*/ 	.word	0xfffffffe
	.align		4
        /*0010*/ 	.word	0x00000000
	.align		4
        /*0014*/ 	.word	0xfffffffd
	.align		4
        /*0018*/ 	.word	0x00000000
	.align		4
        /*001c*/ 	.word	0xfffffffc


//--------------------- .text._Z42mma_m16n8k8_row_col_f32_f16_f16_f32_kernelPfPtS0_S_ --------------------------
	.section	.text._Z42mma_m16n8k8_row_col_f32_f16_f16_f32_kernelPfPtS0_S_,"ax",@progbits
	.align	128
        .global         _Z42mma_m16n8k8_row_col_f32_f16_f16_f32_kernelPfPtS0_S_
        .type           _Z42mma_m16n8k8_row_col_f32_f16_f16_f32_kernelPfPtS0_S_,@function
        .size           _Z42mma_m16n8k8_row_col_f32_f16_f16_f32_kernelPfPtS0_S_,(.L_x_2 - _Z42mma_m16n8k8_row_col_f32_f16_f16_f32_kernelPfPtS0_S_)
        .other          _Z42mma_m16n8k8_row_col_f32_f16_f16_f32_kernelPfPtS0_S_,@"STO_CUDA_ENTRY STV_DEFAULT"
_Z42mma_m16n8k8_row_col_f32_f16_f16_f32_kernelPfPtS0_S_:
.text._Z42mma_m16n8k8_row_col_f32_f16_f16_f32_kernelPfPtS0_S_:
[----:B------:R-:W-:Y:S01]  /*0000*/  LDC R1, c[0x0][0x37c] ;  /* 0x0000df00ff017b82 */ /* 0x000fe20000000800 */
[----:B------:R-:W0:Y:S07]  /*0010*/  S2R R0, SR_TID.X ;  /* 0x0000000000007919 */ /* 0x000e2e0000002100 */
[----:B------:R-:W1:Y:S01]  /*0020*/  LDC.64 R4, c[0x0][0x390] ;  /* 0x0000e400ff047b82 */ /* 0x000e620000000a00 */
[----:B------:R-:W2:Y:S07]  /*0030*/  LDCU.64 UR4, c[0x0][0x358] ;  /* 0x00006b00ff0477ac */ /* 0x000eae0008000a00 */
[----:B------:R-:W3:Y:S08]  /*0040*/  LDC.64 R2, c[0x0][0x388] ;  /* 0x0000e200ff027b82 */ /* 0x000ef00000000a00 */
[----:B------:R-:W4:Y:S08]  /*0050*/  LDC.64 R6, c[0x0][0x398] ;  /* 0x0000e600ff067b82 */ /* 0x000f300000000a00 */
[----:B------:R-:W5:Y:S01]  /*0060*/  LDC.64 R8, c[0x0][0x380] ;  /* 0x0000e000ff087b82 */ /* 0x000f620000000a00 */
[----:B0-----:R-:W-:-:S04]  /*0070*/  SHF.L.U32 R0, R0, 0x1, RZ ;  /* 0x0000000100007819 */ /* 0x001fc800000006ff */
[----:B------:R-:W-:-:S05]  /*0080*/  LOP3.LUT R11, R0, 0x3e, RZ, 0xc0, !PT ;  /* 0x0000003e000b7812 */ /* 0x000fca00078ec0ff */
[----:B-1----:R-:W-:-:S04]  /*0090*/  IMAD.WIDE.U32 R4, R11, 0x2, R4 ;  /* 0x000000020b047825 */ /* 0x002fc800078e0004 */
[C---:B---3--:R-:W-:Y:S02]  /*00a0*/  IMAD.WIDE.U32 R2, R11.reuse, 0x2, R2 ;  /* 0x000000020b027825 */ /* 0x048fe400078e0002 */
[----:B--2---:R-:W2:Y:S02]  /*00b0*/  LDG.E R4, desc[UR4][R4.64] ;  /* 0x0000000404047981 */ /* 0x004ea4000c1e1900 */
[C---:B----4-:R-:W-:Y:S02]  /*00c0*/  IMAD.WIDE.U32 R6, R11.reuse, 0x4, R6 ;  /* 0x000000040b067825 */ /* 0x050fe400078e0006 */
[----:B------:R-:W2:Y:S04]  /*00d0*/  LDG.E R12, desc[UR4][R2.64] ;  /* 0x00000004020c7981 */ /* 0x000ea8000c1e1900 */
[----:B------:R-:W2:Y:S04]  /*00e0*/  LDG.E R13, desc[UR4][R2.64+0x80] ;  /* 0x00008004020d7981 */ /* 0x000ea8000c1e1900 */
[----:B------:R-:W2:Y:S04]  /*00f0*/  LDG.E R16, desc[UR4][R6.64] ;  /* 0x0000000406107981 */ /* 0x000ea8000c1e1900 */
[----:B------:R-:W2:Y:S04]  /*0100*/  LDG.E R17, desc[UR4][R6.64+0x4] ;  /* 0x0000040406117981 */ /* 0x000ea8000c1e1900 */
[----:B------:R-:W2:Y:S04]  /*0110*/  LDG.E R18, desc[UR4][R6.64+0x100] ;  /* 0x0001000406127981 */ /* 0x000ea8000c1e1900 */
[----:B------:R-:W2:Y:S01]  /*0120*/  LDG.E R19, desc[UR4][R6.64+0x104] ;  /* 0x0001040406137981 */ /* 0x000ea2000c1e1900 */
[----:B-----5:R-:W-:Y:S01]  /*0130*/  IMAD.WIDE.U32 R8, R11, 0x4, R8 ;  /* 0x000000040b087825 */ /* 0x020fe200078e0008 */
[----:B--2---:R-:W-:-:S15]  /*0140*/  HMMA.1688.F32 R16, R12, R4, R16 ;  /* 0x000000040c10723c */ /* 0x004fde0000001010 */
[----:B------:R-:W-:-:S04]  /*0150*/  NOP ;  /* 0x0000000000007918 */ /* 0x000fc80000000000 */
[----:B------:R-:W-:Y:S04]  /*0160*/  STG.E desc[UR4][R8.64], R16 ;  /* 0x0000001008007986 */ /* 0x000fe8000c101904 */
[----:B------:R-:W-:Y:S04]  /*0170*/  STG.E desc[UR4][R8.64+0x4], R17 ;  /* 0x0000041108007986 */ /* 0x000fe8000c101904 */
[----:B------:R-:W-:Y:S04]  /*0180*/  STG.E desc[UR4][R8.64+0x100], R18 ;  /* 0x0001001208007986 */ /* 0x000fe8000c101904 */
[----:B------:R-:W-:Y:S01]  /*0190*/  STG.E desc[UR4][R8.64+0x104], R19 ;  /* 0x0001041308007986 */ /* 0x000fe2000c101904 */
[----:B------:R-:W-:Y:S05]  /*01a0*/  EXIT ;  /* 0x000000000000794d */ /* 0x000fea0003800000 */
.L_x_0:
[----:B------:R-:W-:-:S00]  /*01b0*/  BRA `(.L_x_0) ;  /* 0xfffffffc00fc7947 */ /* 0x000fc0000383ffff */
[----:B------:R-:W-:-:S00]  /*01c0*/  NOP ;  /* 0x0000000000007918 */ /* 0x000fc00000000000 */
        /* <DEDUP_REMOVED lines=11> */
.L_x_2:


//--------------------- .text._Z42mma_m16n8k8_row_col_f16_f16_f16_f16_kernelPtS_S_S_ --------------------------
	.section	.text._Z42mma_m16n8k8_row_col_f16_f16_f16_f16_kernelPtS_S_S_,"ax",@progbits
	.align	128
        .global         _Z42mma_m16n8k8_row_col_f16_f16_f16_f16_kernelPtS_S_S_
        .type           _Z42mma_m16n8k8_row_col_f16_f16_f16_f16_kernelPtS_S_S_,@function
        .size           _Z42mma_m16n8k8_row_col_f16_f16_f16_f16_kernelPtS_S_S_,(.L_x_3 - _Z42mma_m16n8k8_row_col_f16_f16_f16_f16_kernelPtS_S_S_)
        .other          _Z42mma_m16n8k8_row_col_f16_f16_f16_f16_kernelPtS_S_S_,@"STO_CUDA_ENTRY STV_DEFAULT"
_Z42mma_m16n8k8_row_col_f16_f16_f16_f16_kernelPtS_S_S_:
.text._Z42mma_m16n8k8_row_col_f16_f16_f16_f16_kernelPtS_S_S_:
        /* <DEDUP_REMOVED lines=16> */
[----:B------:R-:W2:Y:S01]  /*0100*/  LDG.E R15, desc[UR4][R6.64+0x80] ;  /* 0x00008004060f7981 */ /* 0x000ea2000c1e1900 */
[----:B-----5:R-:W-:Y:S01]  /*0110*/  IMAD.WIDE.U32 R8, R11, 0x2, R8 ;  /* 0x000000020b087825 */ /* 0x020fe200078e0008 */
[----:B--2---:R-:W-:-:S15]  /*0120*/  HMMA.1688.F16 R12, R12, R4, R14 ;  /* 0x000000040c0c723c */ /* 0x004fde000000000e */
[----:B------:R-:W-:-:S04]  /*0130*/  NOP ;  /* 0x0000000000007918 */ /* 0x000fc80000000000 */
[----:B------:R-:W-:Y:S04]  /*0140*/  STG.E desc[UR4][R8.64], R12 ;  /* 0x0000000c08007986 */ /* 0x000fe8000c101904 */
[----:B------:R-:W-:Y:S01]  /*0150*/  STG.E desc[UR4][R8.64+0x80], R13 ;  /* 0x0000800d08007986 */ /* 0x000fe2000c101904 */
[----:B------:R-:W-:Y:S05]  /*0160*/  EXIT ;  /* 0x000000000000794d */ /* 0x000fea0003800000 */
.L_x_1:
        /* <DEDUP_REMOVED lines=9> */
.L_x_3:


//--------------------- .nv.shared.reserved.0     --------------------------
	.section	.nv.shared.reserved.0,"aw",@nobits
	.weak		__nv_reservedSMEM_offset_0_alias
	.size		__nv_reservedSMEM_offset_0_alias, 0, 64
	.other		__nv_reservedSMEM_offset_0_alias,@"STO_CUDA_RESERVED_SHARED STV_DEFAULT"
__nv_reservedSMEM_offset_0_alias:
	.zero		0
	.zero		64


//--------------------- .nv.constant0._Z42mma_m16n8k8_row_col_f32_f16_f16_f32_kernelPfPtS0_S_ --------------------------
	.section	.nv.constant0._Z42mma_m16n8k8_row_col_f32_f16_f16_f32_kernelPfPtS0_S_,"a",@progbits
	.sectionflags	@""
	.align	4
.nv.constant0._Z42mma_m16n8k8_row_col_f32_f16_f16_f32_kernelPfPtS0_S_:
	.zero		928


//--------------------- .nv.constant0._Z42mma_m16n8k8_row_col_f16_f16_f16_f16_kernelPtS_S_S_ --------------------------
	.section	.nv.constant0._Z42mma_m16n8k8_row_col_f16_f16_f16_f16_kernelPtS_S_S_,"a",@progbits
	.sectionflags	@""
	.align	4
.nv.constant0._Z42mma_m16n8k8_row_col_f16_f16_f16_f16_kernelPtS_S_S_:
	.zero		928


//--------------------- SYMBOLS --------------------------

	.type		.nv.reservedSmem.offset0,@object
	.size		.nv.reservedSmem.offset0,0x4
